//
// Generated by NVIDIA NVVM Compiler
//
// Compiler Build ID: CL-36424714
// Cuda compilation tools, release 13.0, V13.0.88
// Based on NVVM 20.0.0
//

.version 9.0
.target sm_100
.address_size 64

	// .globl	_Z3addPiS_S_i
.extern .func  (.param .b32 func_retval0) vprintf
(
	.param .b64 vprintf_param_0,
	.param .b64 vprintf_param_1
)
;
.global .align 1 .b8 $str[30] = {10, 116, 104, 114, 101, 97, 100, 32, 73, 68, 58, 32, 37, 100, 32, 44, 32, 98, 108, 111, 99, 107, 32, 73, 100, 58, 32, 37, 100};

.visible .entry _Z3addPiS_S_i(
	.param .u64 .ptr .align 1 _Z3addPiS_S_i_param_0,
	.param .u64 .ptr .align 1 _Z3addPiS_S_i_param_1,
	.param .u64 .ptr .align 1 _Z3addPiS_S_i_param_2,
	.param .u32 _Z3addPiS_S_i_param_3
)
{
	.local .align 8 .b8 	__local_depot0[8];
	.reg .b64 	%SP;
	.reg .b64 	%SPL;
	.reg .pred 	%p<2>;
	.reg .b32 	%r<11>;
	.reg .b64 	%rd<15>;

	mov.u64 	%SPL, __local_depot0;
	cvta.local.u64 	%SP, %SPL;
	ld.param.u64 	%rd1, [_Z3addPiS_S_i_param_0];
	ld.param.u64 	%rd2, [_Z3addPiS_S_i_param_1];
	ld.param.u64 	%rd3, [_Z3addPiS_S_i_param_2];
	ld.param.u32 	%r2, [_Z3addPiS_S_i_param_3];
	add.u64 	%rd4, %SP, 0;
	add.u64 	%rd5, %SPL, 0;
	mov.u32 	%r3, %tid.x;
	mov.u32 	%r4, %ctaid.x;
	mov.u32 	%r5, %ntid.x;
	mad.lo.s32 	%r1, %r4, %r5, %r3;
	st.local.v2.u32 	[%rd5], {%r3, %r4};
	mov.u64 	%rd6, $str;
	cvta.global.u64 	%rd7, %rd6;
	{ // callseq 0, 0
	.param .b64 param0;
	st.param.b64 	[param0], %rd7;
	.param .b64 param1;
	st.param.b64 	[param1], %rd4;
	.param .b32 retval0;
	call.uni (retval0), 
	vprintf, 
	(
	param0, 
	param1
	);
	ld.param.b32 	%r6, [retval0];
	} // callseq 0
	setp.ge.s32 	%p1, %r1, %r2;
	@%p1 bra 	$L__BB0_2;
	cvta.to.global.u64 	%rd8, %rd1;
	cvta.to.global.u64 	%rd9, %rd2;
	cvta.to.global.u64 	%rd10, %rd3;
	mul.wide.s32 	%rd11, %r1, 4;
	add.s64 	%rd12, %rd8, %rd11;
	ld.global.u32 	%r8, [%rd12];
	add.s64 	%rd13, %rd9, %rd11;
	ld.global.u32 	%r9, [%rd13];
	add.s32 	%r10, %r9, %r8;
	add.s64 	%rd14, %rd10, %rd11;
	st.global.u32 	[%rd14], %r10;
$L__BB0_2:
	ret;

}


// ===== COMPILED SASS (sm_100) =====

	.target	sm_100

	.elftype	@"ET_EXEC"


//--------------------- .note.nv.tkinfo           --------------------------
	.section	.note.nv.tkinfo,"",@"SHT_NOTE"
	.sectionflags	@"SHF_NOTE_NV_TKINFO"
	.tkinfo
        /*0018*/ 	.word	0x00000002
        /*0030*/ 	.string	""
        /*0030*/ 	.string	"ptxas"
        /*0030*/ 	.string	"Cuda compilation tools, release 13.0, V13.0.88"
        /*0030*/ 	.string	"Build cuda_13.0.r13.0/compiler.36424714_0"
        /*0030*/ 	.string	"-arch sm_100 -m 64 "



//--------------------- .note.nv.cuinfo           --------------------------
	.section	.note.nv.cuinfo,"",@"SHT_NOTE"
	.sectionflags	@"SHF_NOTE_NV_CUINFO"
        /*0018*/ 	.short	0x0002
        /*001a*/ 	.short	0x0064
        /*001c*/ 	.short	0x0082
	.zero		2


//--------------------- .nv.info                  --------------------------
	.section	.nv.info,"",@"SHT_CUDA_INFO"
	.align	4


	//----- nvinfo : EIATTR_REGCOUNT
	.align		4
        /*0000*/ 	.byte	0x04, 0x2f
        /*0002*/ 	.short	(.L_2 - .L_1)
	.align		4
.L_1:
        /*0004*/ 	.word	index@(_Z3addPiS_S_i)
        /*0008*/ 	.word	0x00000018


	//----- nvinfo : EIATTR_FRAME_SIZE
	.align		4
.L_2:
        /*000c*/ 	.byte	0x04, 0x11
        /*000e*/ 	.short	(.L_4 - .L_3)
	.align		4
.L_3:
        /*0010*/ 	.word	index@(_Z3addPiS_S_i)
        /*0014*/ 	.word	0x00000008


	//----- nvinfo : EIATTR_MIN_STACK_SIZE
	.align		4
.L_4:
        /*0018*/ 	.byte	0x04, 0x12
        /*001a*/ 	.short	(.L_6 - .L_5)
	.align		4
.L_5:
        /*001c*/ 	.word	index@(_Z3addPiS_S_i)
        /*0020*/ 	.word	0x00000008
.L_6:


//--------------------- .nv.compat                --------------------------
	.section	.nv.compat,"",@"SHT_CUDA_COMPAT_INFO"
	.align	4
        /*0000*/ 	.byte	0x02, 0x09, 0x00, 0x00, 0x02, 0x02, 0x01, 0x00, 0x02, 0x05, 0x05, 0x00, 0x03, 0x07, 0x01, 0x01
        /*0010*/ 	.byte	0x02, 0x03, 0x00, 0x00, 0x02, 0x06, 0x01, 0x00, 0x04, 0x0b, 0x08, 0x00, 0x09, 0x00, 0x00, 0x00
        /*0020*/ 	.byte	0x00, 0x00, 0x00, 0x00


//--------------------- .nv.info._Z3addPiS_S_i    --------------------------
	.section	.nv.info._Z3addPiS_S_i,"",@"SHT_CUDA_INFO"
	.sectionflags	@""
	.align	4


	//----- nvinfo : EIATTR_CUDA_API_VERSION
	.align		4
        /*0000*/ 	.byte	0x04, 0x37
        /*0002*/ 	.short	(.L_8 - .L_7)
.L_7:
        /*0004*/ 	.word	0x00000082


	//----- nvinfo : EIATTR_KPARAM_INFO
	.align		4
.L_8:
        /*0008*/ 	.byte	0x04, 0x17
        /*000a*/ 	.short	(.L_10 - .L_9)
.L_9:
        /*000c*/ 	.word	0x00000000
        /*0010*/ 	.short	0x0003
        /*0012*/ 	.short	0x0018
        /*0014*/ 	.byte	0x00, 0xf0, 0x11, 0x00


	//----- nvinfo : EIATTR_KPARAM_INFO
	.align		4
.L_10:
        /*0018*/ 	.byte	0x04, 0x17
        /*001a*/ 	.short	(.L_12 - .L_11)
.L_11:
        /*001c*/ 	.word	0x00000000
        /*0020*/ 	.short	0x0002
        /*0022*/ 	.short	0x0010
        /*0024*/ 	.byte	0x00, 0xf5, 0x21, 0x00


	//----- nvinfo : EIATTR_KPARAM_INFO
	.align		4
.L_12:
        /*0028*/ 	.byte	0x04, 0x17
        /*002a*/ 	.short	(.L_14 - .L_13)
.L_13:
        /*002c*/ 	.word	0x00000000
        /*0030*/ 	.short	0x0001
        /*0032*/ 	.short	0x0008
        /*0034*/ 	.byte	0x00, 0xf5, 0x21, 0x00


	//----- nvinfo : EIATTR_KPARAM_INFO
	.align		4
.L_14:
        /*0038*/ 	.byte	0x04, 0x17
        /*003a*/ 	.short	(.L_16 - .L_15)
.L_15:
        /*003c*/ 	.word	0x00000000
        /*0040*/ 	.short	0x0000
        /*0042*/ 	.short	0x0000
        /*0044*/ 	.byte	0x00, 0xf5, 0x21, 0x00


	//----- nvinfo : EIATTR_SPARSE_MMA_MASK
	.align		4
.L_16:
        /*0048*/ 	.byte	0x03, 0x50
        /*004a*/ 	.short	0x0000


	//----- nvinfo : EIATTR_MAXREG_COUNT
	.align		4
        /*004c*/ 	.byte	0x03, 0x1b
        /*004e*/ 	.short	0x00ff


	//----- nvinfo : EIATTR_EXTERNS
	.align		4
        /*0050*/ 	.byte	0x04, 0x0f
        /*0052*/ 	.short	(.L_18 - .L_17)


	//   ....[0]....
	.align		4
.L_17:
        /*0054*/ 	.word	index@(vprintf)


	//----- nvinfo : EIATTR_MERCURY_ISA_VERSION
	.align		4
.L_18:
        /*0058*/ 	.byte	0x03, 0x5f
        /*005a*/ 	.short	0x0101


	//----- nvinfo : EIATTR_VRC_CTA_INIT_COUNT
	.align		4
        /*005c*/ 	.byte	0x02, 0x4a
	.zero		1
	.zero		1


	//----- nvinfo : EIATTR_SYSCALL_OFFSETS
	.align		4
        /*0060*/ 	.byte	0x04, 0x46
        /*0062*/ 	.short	(.L_20 - .L_19)


	//   ....[0]....
.L_19:
        /*0064*/ 	.word	0x00000110


	//----- nvinfo : EIATTR_EXIT_INSTR_OFFSETS
	.align		4
.L_20:
        /*0068*/ 	.byte	0x04, 0x1c
        /*006a*/ 	.short	(.L_22 - .L_21)


	//   ....[0]....
.L_21:
        /*006c*/ 	.word	0x00000140


	//   ....[1]....
        /*0070*/ 	.word	0x00000200


	//----- nvinfo : EIATTR_CRS_STACK_SIZE
	.align		4
.L_22:
        /*0074*/ 	.byte	0x04, 0x1e
        /*0076*/ 	.short	(.L_24 - .L_23)
.L_23:
        /*0078*/ 	.word	0x00000000


	//----- nvinfo : EIATTR_CBANK_PARAM_SIZE
	.align		4
.L_24:
        /*007c*/ 	.byte	0x03, 0x19
        /*007e*/ 	.short	0x001c


	//----- nvinfo : EIATTR_PARAM_CBANK
	.align		4
        /*0080*/ 	.byte	0x04, 0x0a
        /*0082*/ 	.short	(.L_26 - .L_25)
	.align		4
.L_25:
        /*0084*/ 	.word	index@(.nv.constant0._Z3addPiS_S_i)
        /*0088*/ 	.short	0x0380
        /*008a*/ 	.short	0x001c


	//----- nvinfo : EIATTR_SW_WAR
	.align		4
.L_26:
        /*008c*/ 	.byte	0x04, 0x36
        /*008e*/ 	.short	(.L_28 - .L_27)
.L_27:
        /*0090*/ 	.word	0x00000008
.L_28:


//--------------------- .nv.callgraph             --------------------------
	.section	.nv.callgraph,"",@"SHT_CUDA_CALLGRAPH"
	.align	4
	.sectionentsize	8
	.align		4
        /*0000*/ 	.word	0x00000000
	.align		4
        /*0004*/ 	.word	0xffffffff
	.align		4
        /*0008*/ 	.word	index@(_Z3addPiS_S_i)
	.align		4
        /*000c*/ 	.word	index@(vprintf)
	.align		4
        /*0010*/ 	.word	0x00000000
	.align		4
        /*0014*/ 	.word	0xfffffffe
	.align		4
        /*0018*/ 	.word	0x00000000
	.align		4
        /*001c*/ 	.word	0xfffffffd
	.align		4
        /*0020*/ 	.word	0x00000000
	.align		4
        /*0024*/ 	.word	0xfffffffc


//--------------------- .nv.constant4             --------------------------
	.section	.nv.constant4,"a",@progbits
	.align	8
	.align		8
.nv.constant4:
        /*0000*/ 	.dword	vprintf
	.align		8
        /*0008*/ 	.dword	$str


//--------------------- .text._Z3addPiS_S_i       --------------------------
	.section	.text._Z3addPiS_S_i,"ax",@progbits
	.align	128
        .global         _Z3addPiS_S_i
        .type           _Z3addPiS_S_i,@function
        .size           _Z3addPiS_S_i,(.L_x_2 - _Z3addPiS_S_i)
        .other          _Z3addPiS_S_i,@"STO_CUDA_ENTRY STV_DEFAULT"
_Z3addPiS_S_i:
.text._Z3addPiS_S_i:
[----:B------:R-:W0:Y:S01]  /*0000*/  LDC R1, c[0x0][0x37c] ;  /* 0x0000df00ff017b82 */ /* 0x000e220000000800 */
[----:B------:R-:W1:Y:S01]  /*0010*/  S2R R10, SR_TID.X ;  /* 0x00000000000a7919 */ /* 0x000e620000002100 */
[----:B0-----:R-:W-:Y:S01]  /*0020*/  IADD3 R1, PT, PT, R1, -0x8, RZ ;  /* 0xfffffff801017810 */ /* 0x001fe20007ffe0ff */
[----:B------:R-:W0:Y:S01]  /*0030*/  LDCU UR4, c[0x0][0x2f8] ;  /* 0x00005f00ff0477ac */ /* 0x000e220008000800 */
[----:B------:R-:W-:Y:S01]  /*0040*/  MOV R0, 0x0 ;  /* 0x0000000000007802 */ /* 0x000fe20000000f00 */
[----:B------:R-:W1:Y:S01]  /*0050*/  S2R R11, SR_CTAID.X ;  /* 0x00000000000b7919 */ /* 0x000e620000002500 */
[----:B------:R-:W2:Y:S02]  /*0060*/  LDCU UR5, c[0x0][0x2fc] ;  /* 0x00005f80ff0577ac */ /* 0x000ea40008000800 */
[----:B------:R3:W4:Y:S01]  /*0070*/  LDC.64 R8, c[0x4][R0] ;  /* 0x0100000000087b82 */ /* 0x0007220000000a00 */
[----:B------:R-:W5:Y:S01]  /*0080*/  LDCU UR6, c[0x0][0x360] ;  /* 0x00006c00ff0677ac */ /* 0x000f620008000800 */
[----:B------:R-:W3:Y:S01]  /*0090*/  LDCU.64 UR8, c[0x4][0x8] ;  /* 0x01000100ff0877ac */ /* 0x000ee20008000a00 */
[----:B0-----:R-:W-:-:S04]  /*00a0*/  IADD3 R6, P0, PT, R1, UR4, RZ ;  /* 0x0000000401067c10 */ /* 0x001fc8000ff1e0ff */
[----:B--2---:R-:W-:Y:S02]  /*00b0*/  IADD3.X R7, PT, PT, RZ, UR5, RZ, P0, !PT ;  /* 0x00000005ff077c10 */ /* 0x004fe400087fe4ff */
[----:B---3--:R-:W-:Y:S01]  /*00c0*/  MOV R4, UR8 ;  /* 0x0000000800047c02 */ /* 0x008fe20008000f00 */
[----:B------:R-:W-:Y:S01]  /*00d0*/  IMAD.U32 R5, RZ, RZ, UR9 ;  /* 0x00000009ff057e24 */ /* 0x000fe2000f8e00ff */
[----:B-1----:R0:W-:Y:S01]  /*00e0*/  STL.64 [R1], R10 ;  /* 0x0000000a01007387 */ /* 0x0021e20000100a00 */
[----:B-----5:R-:W-:-:S07]  /*00f0*/  IMAD R2, R11, UR6, R10 ;  /* 0x000000060b027c24 */ /* 0x020fce000f8e020a */
[----:B------:R-:W-:-:S07]  /*0100*/  LEPC R20, `(.L_x_0) ;  /* 0x000000001014794e */ /* 0x000fce0000000000 */
[----:B0---4-:R-:W-:Y:S05]  /*0110*/  CALL.ABS.NOINC R8 ;  /* 0x0000000008007343 */ /* 0x011fea0003c00000 */
.L_x_0:
[----:B------:R-:W0:Y:S02]  /*0120*/  LDCU UR4, c[0x0][0x398] ;  /* 0x00007300ff0477ac */ /* 0x000e240008000800 */
[----:B0-----:R-:W-:-:S13]  /*0130*/  ISETP.GE.AND P0, PT, R2, UR4, PT ;  /* 0x0000000402007c0c */ /* 0x001fda000bf06270 */
[----:B------:R-:W-:Y:S05]  /*0140*/  @P0 EXIT ;  /* 0x000000000000094d */ /* 0x000fea0003800000 */
[----:B------:R-:W0:Y:S01]  /*0150*/  LDC.64 R4, c[0x0][0x380] ;  /* 0x0000e000ff047b82 */ /* 0x000e220000000a00 */
[----:B------:R-:W1:Y:S07]  /*0160*/  LDCU.64 UR4, c[0x0][0x358] ;  /* 0x00006b00ff0477ac */ /* 0x000e6e0008000a00 */
[----:B------:R-:W2:Y:S08]  /*0170*/  LDC.64 R6, c[0x0][0x388] ;  /* 0x0000e200ff067b82 */ /* 0x000eb00000000a00 */
[----:B------:R-:W3:Y:S01]  /*0180*/  LDC.64 R8, c[0x0][0x390] ;  /* 0x0000e400ff087b82 */ /* 0x000ee20000000a00 */
[----:B0-----:R-:W-:-:S06]  /*0190*/  IMAD.WIDE R4, R2, 0x4, R4 ;  /* 0x0000000402047825 */ /* 0x001fcc00078e0204 */
[----:B-1----:R-:W4:Y:S01]  /*01a0*/  LDG.E R4, desc[UR4][R4.64] ;  /* 0x0000000404047981 */ /* 0x002f22000c1e1900 */
[----:B--2---:R-:W-:-:S06]  /*01b0*/  IMAD.WIDE R6, R2, 0x4, R6 ;  /* 0x0000000402067825 */ /* 0x004fcc00078e0206 */
[----:B------:R-:W4:Y:S01]  /*01c0*/  LDG.E R7, desc[UR4][R6.64] ;  /* 0x0000000406077981 */ /* 0x000f22000c1e1900 */
[----:B---3--:R-:W-:-:S04]  /*01d0*/  IMAD.WIDE R2, R2, 0x4, R8 ;  /* 0x0000000402027825 */ /* 0x008fc800078e0208 */
[----:B----4-:R-:W-:-:S05]  /*01e0*/  IMAD.IADD R9, R4, 0x1, R7 ;  /* 0x0000000104097824 */ /* 0x010fca00078e0207 */
[----:B------:R-:W-:Y:S01]  /*01f0*/  STG.E desc[UR4][R2.64], R9 ;  /* 0x0000000902007986 */ /* 0x000fe2000c101904 */
[----:B------:R-:W-:Y:S05]  /*0200*/  EXIT ;  /* 0x000000000000794d */ /* 0x000fea0003800000 */
.L_x_1:
[----:B------:R-:W-:-:S00]  /*0210*/  BRA `(.L_x_1) ;  /* 0xfffffffc00fc7947 */ /* 0x000fc0000383ffff */
[----:B------:R-:W-:-:S00]  /*0220*/  NOP ;  /* 0x0000000000007918 */ /* 0x000fc00000000000 */
        /* <DEDUP_REMOVED lines=13> */
.L_x_2:


//--------------------- .nv.global.init           --------------------------
	.section	.nv.global.init,"aw",@progbits
.nv.global.init:
	.type		$str,@object
	.size		$str,(.L_0 - $str)
$str:
        /*0000*/ 	.byte	0x0a, 0x74, 0x68, 0x72, 0x65, 0x61, 0x64, 0x20, 0x49, 0x44, 0x3a, 0x20, 0x25, 0x64, 0x20, 0x2c
        /*0010*/ 	.byte	0x20, 0x62, 0x6c, 0x6f, 0x63, 0x6b, 0x20, 0x49, 0x64, 0x3a, 0x20, 0x25, 0x64, 0x00
.L_0:


//--------------------- .nv.shared.reserved.0     --------------------------
	.section	.nv.shared.reserved.0,"aw",@nobits
	.weak		__nv_reservedSMEM_offset_0_alias
	.size		__nv_reservedSMEM_offset_0_alias, 0, 64
	.other		__nv_reservedSMEM_offset_0_alias,@"STO_CUDA_RESERVED_SHARED STV_DEFAULT"
__nv_reservedSMEM_offset_0_alias:
	.zero		0
	.zero		64


//--------------------- .nv.constant0._Z3addPiS_S_i --------------------------
	.section	.nv.constant0._Z3addPiS_S_i,"a",@progbits
	.sectionflags	@""
	.align	4
.nv.constant0._Z3addPiS_S_i:
	.zero		924


//--------------------- SYMBOLS --------------------------

	.type		.nv.reservedSmem.offset0,@object
	.size		.nv.reservedSmem.offset0,0x4
	.type		vprintf,@function
